//
// Generated by NVIDIA NVVM Compiler
//
// Compiler Build ID: CL-36424714
// Cuda compilation tools, release 13.0, V13.0.88
// Based on NVVM 20.0.0
//

.version 9.0
.target sm_100
.address_size 64

	// .globl	_Z10bfs_kernelP4NodePiPbS2_S1_S2_i

.visible .entry _Z10bfs_kernelP4NodePiPbS2_S1_S2_i(
	.param .u64 .ptr .align 1 _Z10bfs_kernelP4NodePiPbS2_S1_S2_i_param_0,
	.param .u64 .ptr .align 1 _Z10bfs_kernelP4NodePiPbS2_S1_S2_i_param_1,
	.param .u64 .ptr .align 1 _Z10bfs_kernelP4NodePiPbS2_S1_S2_i_param_2,
	.param .u64 .ptr .align 1 _Z10bfs_kernelP4NodePiPbS2_S1_S2_i_param_3,
	.param .u64 .ptr .align 1 _Z10bfs_kernelP4NodePiPbS2_S1_S2_i_param_4,
	.param .u64 .ptr .align 1 _Z10bfs_kernelP4NodePiPbS2_S1_S2_i_param_5,
	.param .u32 _Z10bfs_kernelP4NodePiPbS2_S1_S2_i_param_6
)
{
	.reg .pred 	%p<6>;
	.reg .b16 	%rs<5>;
	.reg .b32 	%r<25>;
	.reg .b64 	%rd<27>;

	ld.param.u64 	%rd10, [_Z10bfs_kernelP4NodePiPbS2_S1_S2_i_param_0];
	ld.param.u64 	%rd11, [_Z10bfs_kernelP4NodePiPbS2_S1_S2_i_param_1];
	ld.param.u64 	%rd14, [_Z10bfs_kernelP4NodePiPbS2_S1_S2_i_param_2];
	ld.param.u64 	%rd12, [_Z10bfs_kernelP4NodePiPbS2_S1_S2_i_param_3];
	ld.param.u64 	%rd15, [_Z10bfs_kernelP4NodePiPbS2_S1_S2_i_param_4];
	ld.param.u64 	%rd13, [_Z10bfs_kernelP4NodePiPbS2_S1_S2_i_param_5];
	ld.param.u32 	%r13, [_Z10bfs_kernelP4NodePiPbS2_S1_S2_i_param_6];
	cvta.to.global.u64 	%rd1, %rd15;
	cvta.to.global.u64 	%rd2, %rd14;
	mov.u32 	%r14, %ctaid.x;
	mov.u32 	%r15, %ntid.x;
	mov.u32 	%r16, %tid.x;
	mad.lo.s32 	%r1, %r14, %r15, %r16;
	setp.ge.s32 	%p1, %r1, %r13;
	@%p1 bra 	$L__BB0_7;
	cvt.s64.s32 	%rd16, %r1;
	add.s64 	%rd3, %rd2, %rd16;
	ld.global.u8 	%rs1, [%rd3];
	setp.eq.s16 	%p2, %rs1, 0;
	@%p2 bra 	$L__BB0_7;
	mov.b16 	%rs2, 0;
	st.global.u8 	[%rd3], %rs2;
	cvta.to.global.u64 	%rd17, %rd10;
	mul.wide.s32 	%rd18, %r1, 8;
	add.s64 	%rd4, %rd17, %rd18;
	ld.global.u32 	%r24, [%rd4+4];
	setp.lt.s32 	%p3, %r24, 1;
	@%p3 bra 	$L__BB0_7;
	ld.global.u32 	%r23, [%rd4];
	mul.wide.s32 	%rd19, %r1, 4;
	add.s64 	%rd5, %rd1, %rd19;
	cvta.to.global.u64 	%rd6, %rd11;
	cvta.to.global.u64 	%rd7, %rd12;
	cvta.to.global.u64 	%rd8, %rd13;
	mov.u32 	%r22, %r23;
$L__BB0_4:
	mul.wide.s32 	%rd20, %r22, 4;
	add.s64 	%rd21, %rd6, %rd20;
	ld.global.u32 	%r7, [%rd21];
	cvt.s64.s32 	%rd22, %r7;
	add.s64 	%rd9, %rd7, %rd22;
	ld.global.u8 	%rs3, [%rd9];
	setp.ne.s16 	%p4, %rs3, 0;
	@%p4 bra 	$L__BB0_6;
	ld.global.u32 	%r17, [%rd5];
	add.s32 	%r18, %r17, 1;
	mul.wide.s32 	%rd24, %r7, 4;
	add.s64 	%rd25, %rd1, %rd24;
	st.global.u32 	[%rd25], %r18;
	add.s64 	%rd26, %rd2, %rd22;
	mov.b16 	%rs4, 1;
	st.global.u8 	[%rd26], %rs4;
	st.global.u8 	[%rd9], %rs4;
	st.global.u8 	[%rd8], %rs4;
	ld.global.u32 	%r24, [%rd4+4];
	ld.global.u32 	%r23, [%rd4];
$L__BB0_6:
	add.s32 	%r22, %r22, 1;
	add.s32 	%r19, %r23, %r24;
	setp.lt.s32 	%p5, %r22, %r19;
	@%p5 bra 	$L__BB0_4;
$L__BB0_7:
	ret;

}


// ===== COMPILED SASS (sm_100) =====

	.target	sm_100

	.elftype	@"ET_EXEC"


//--------------------- .note.nv.tkinfo           --------------------------
	.section	.note.nv.tkinfo,"",@"SHT_NOTE"
	.sectionflags	@"SHF_NOTE_NV_TKINFO"
	.tkinfo
        /*0018*/ 	.word	0x00000002
        /*0030*/ 	.string	""
        /*0030*/ 	.string	"ptxas"
        /*0030*/ 	.string	"Cuda compilation tools, release 13.0, V13.0.88"
        /*0030*/ 	.string	"Build cuda_13.0.r13.0/compiler.36424714_0"
        /*0030*/ 	.string	"-arch sm_100 -m 64 "



//--------------------- .note.nv.cuinfo           --------------------------
	.section	.note.nv.cuinfo,"",@"SHT_NOTE"
	.sectionflags	@"SHF_NOTE_NV_CUINFO"
        /*0018*/ 	.short	0x0002
        /*001a*/ 	.short	0x0064
        /*001c*/ 	.short	0x0082
	.zero		2


//--------------------- .nv.info                  --------------------------
	.section	.nv.info,"",@"SHT_CUDA_INFO"
	.align	4


	//----- nvinfo : EIATTR_REGCOUNT
	.align		4
        /*0000*/ 	.byte	0x04, 0x2f
        /*0002*/ 	.short	(.L_1 - .L_0)
	.align		4
.L_0:
        /*0004*/ 	.word	index@(_Z10bfs_kernelP4NodePiPbS2_S1_S2_i)
        /*0008*/ 	.word	0x0000001a


	//----- nvinfo : EIATTR_FRAME_SIZE
	.align		4
.L_1:
        /*000c*/ 	.byte	0x04, 0x11
        /*000e*/ 	.short	(.L_3 - .L_2)
	.align		4
.L_2:
        /*0010*/ 	.word	index@(_Z10bfs_kernelP4NodePiPbS2_S1_S2_i)
        /*0014*/ 	.word	0x00000000


	//----- nvinfo : EIATTR_MIN_STACK_SIZE
	.align		4
.L_3:
        /*0018*/ 	.byte	0x04, 0x12
        /*001a*/ 	.short	(.L_5 - .L_4)
	.align		4
.L_4:
        /*001c*/ 	.word	index@(_Z10bfs_kernelP4NodePiPbS2_S1_S2_i)
        /*0020*/ 	.word	0x00000000
.L_5:


//--------------------- .nv.compat                --------------------------
	.section	.nv.compat,"",@"SHT_CUDA_COMPAT_INFO"
	.align	4
        /*0000*/ 	.byte	0x02, 0x09, 0x00, 0x00, 0x02, 0x02, 0x01, 0x00, 0x02, 0x05, 0x05, 0x00, 0x03, 0x07, 0x01, 0x01
        /*0010*/ 	.byte	0x02, 0x03, 0x00, 0x00, 0x02, 0x06, 0x01, 0x00, 0x04, 0x0b, 0x08, 0x00, 0x09, 0x00, 0x00, 0x00
        /*0020*/ 	.byte	0x00, 0x00, 0x00, 0x00


//--------------------- .nv.info._Z10bfs_kernelP4NodePiPbS2_S1_S2_i --------------------------
	.section	.nv.info._Z10bfs_kernelP4NodePiPbS2_S1_S2_i,"",@"SHT_CUDA_INFO"
	.sectionflags	@""
	.align	4


	//----- nvinfo : EIATTR_CUDA_API_VERSION
	.align		4
        /*0000*/ 	.byte	0x04, 0x37
        /*0002*/ 	.short	(.L_7 - .L_6)
.L_6:
        /*0004*/ 	.word	0x00000082


	//----- nvinfo : EIATTR_KPARAM_INFO
	.align		4
.L_7:
        /*0008*/ 	.byte	0x04, 0x17
        /*000a*/ 	.short	(.L_9 - .L_8)
.L_8:
        /*000c*/ 	.word	0x00000000
        /*0010*/ 	.short	0x0006
        /*0012*/ 	.short	0x0030
        /*0014*/ 	.byte	0x00, 0xf0, 0x11, 0x00


	//----- nvinfo : EIATTR_KPARAM_INFO
	.align		4
.L_9:
        /*0018*/ 	.byte	0x04, 0x17
        /*001a*/ 	.short	(.L_11 - .L_10)
.L_10:
        /*001c*/ 	.word	0x00000000
        /*0020*/ 	.short	0x0005
        /*0022*/ 	.short	0x0028
        /*0024*/ 	.byte	0x00, 0xf5, 0x21, 0x00


	//----- nvinfo : EIATTR_KPARAM_INFO
	.align		4
.L_11:
        /*0028*/ 	.byte	0x04, 0x17
        /*002a*/ 	.short	(.L_13 - .L_12)
.L_12:
        /*002c*/ 	.word	0x00000000
        /*0030*/ 	.short	0x0004
        /*0032*/ 	.short	0x0020
        /*0034*/ 	.byte	0x00, 0xf5, 0x21, 0x00


	//----- nvinfo : EIATTR_KPARAM_INFO
	.align		4
.L_13:
        /*0038*/ 	.byte	0x04, 0x17
        /*003a*/ 	.short	(.L_15 - .L_14)
.L_14:
        /*003c*/ 	.word	0x00000000
        /*0040*/ 	.short	0x0003
        /*0042*/ 	.short	0x0018
        /*0044*/ 	.byte	0x00, 0xf5, 0x21, 0x00


	//----- nvinfo : EIATTR_KPARAM_INFO
	.align		4
.L_15:
        /*0048*/ 	.byte	0x04, 0x17
        /*004a*/ 	.short	(.L_17 - .L_16)
.L_16:
        /*004c*/ 	.word	0x00000000
        /*0050*/ 	.short	0x0002
        /*0052*/ 	.short	0x0010
        /*0054*/ 	.byte	0x00, 0xf5, 0x21, 0x00


	//----- nvinfo : EIATTR_KPARAM_INFO
	.align		4
.L_17:
        /*0058*/ 	.byte	0x04, 0x17
        /*005a*/ 	.short	(.L_19 - .L_18)
.L_18:
        /*005c*/ 	.word	0x00000000
        /*0060*/ 	.short	0x0001
        /*0062*/ 	.short	0x0008
        /*0064*/ 	.byte	0x00, 0xf5, 0x21, 0x00


	//----- nvinfo : EIATTR_KPARAM_INFO
	.align		4
.L_19:
        /*0068*/ 	.byte	0x04, 0x17
        /*006a*/ 	.short	(.L_21 - .L_20)
.L_20:
        /*006c*/ 	.word	0x00000000
        /*0070*/ 	.short	0x0000
        /*0072*/ 	.short	0x0000
        /*0074*/ 	.byte	0x00, 0xf5, 0x21, 0x00


	//----- nvinfo : EIATTR_SPARSE_MMA_MASK
	.align		4
.L_21:
        /*0078*/ 	.byte	0x03, 0x50
        /*007a*/ 	.short	0x0000


	//----- nvinfo : EIATTR_MAXREG_COUNT
	.align		4
        /*007c*/ 	.byte	0x03, 0x1b
        /*007e*/ 	.short	0x00ff


	//----- nvinfo : EIATTR_MERCURY_ISA_VERSION
	.align		4
        /*0080*/ 	.byte	0x03, 0x5f
        /*0082*/ 	.short	0x0101


	//----- nvinfo : EIATTR_VRC_CTA_INIT_COUNT
	.align		4
        /*0084*/ 	.byte	0x02, 0x4a
	.zero		1
	.zero		1


	//----- nvinfo : EIATTR_EXIT_INSTR_OFFSETS
	.align		4
        /*0088*/ 	.byte	0x04, 0x1c
        /*008a*/ 	.short	(.L_23 - .L_22)


	//   ....[0]....
.L_22:
        /*008c*/ 	.word	0x00000070


	//   ....[1]....
        /*0090*/ 	.word	0x000000e0


	//   ....[2]....
        /*0094*/ 	.word	0x00000140


	//   ....[3]....
        /*0098*/ 	.word	0x00000390


	//----- nvinfo : EIATTR_CRS_STACK_SIZE
	.align		4
.L_23:
        /*009c*/ 	.byte	0x04, 0x1e
        /*009e*/ 	.short	(.L_25 - .L_24)
.L_24:
        /*00a0*/ 	.word	0x00000000


	//----- nvinfo : EIATTR_CBANK_PARAM_SIZE
	.align		4
.L_25:
        /*00a4*/ 	.byte	0x03, 0x19
        /*00a6*/ 	.short	0x0034


	//----- nvinfo : EIATTR_PARAM_CBANK
	.align		4
        /*00a8*/ 	.byte	0x04, 0x0a
        /*00aa*/ 	.short	(.L_27 - .L_26)
	.align		4
.L_26:
        /*00ac*/ 	.word	index@(.nv.constant0._Z10bfs_kernelP4NodePiPbS2_S1_S2_i)
        /*00b0*/ 	.short	0x0380
        /*00b2*/ 	.short	0x0034


	//----- nvinfo : EIATTR_SW_WAR
	.align		4
.L_27:
        /*00b4*/ 	.byte	0x04, 0x36
        /*00b6*/ 	.short	(.L_29 - .L_28)
.L_28:
        /*00b8*/ 	.word	0x00000008
.L_29:


//--------------------- .nv.callgraph             --------------------------
	.section	.nv.callgraph,"",@"SHT_CUDA_CALLGRAPH"
	.align	4
	.sectionentsize	8
	.align		4
        /*0000*/ 	.word	0x00000000
	.align		4
        /*0004*/ 	.word	0xffffffff
	.align		4
        /*0008*/ 	.word	0x00000000
	.align		4
        /*000c*/ 	.word	0xfffffffe
	.align		4
        /*0010*/ 	.word	0x00000000
	.align		4
        /*0014*/ 	.word	0xfffffffd
	.align		4
        /*0018*/ 	.word	0x00000000
	.align		4
        /*001c*/ 	.word	0xfffffffc


//--------------------- .text._Z10bfs_kernelP4NodePiPbS2_S1_S2_i --------------------------
	.section	.text._Z10bfs_kernelP4NodePiPbS2_S1_S2_i,"ax",@progbits
	.align	128
        .global         _Z10bfs_kernelP4NodePiPbS2_S1_S2_i
        .type           _Z10bfs_kernelP4NodePiPbS2_S1_S2_i,@function
        .size           _Z10bfs_kernelP4NodePiPbS2_S1_S2_i,(.L_x_4 - _Z10bfs_kernelP4NodePiPbS2_S1_S2_i)
        .other          _Z10bfs_kernelP4NodePiPbS2_S1_S2_i,@"STO_CUDA_ENTRY STV_DEFAULT"
_Z10bfs_kernelP4NodePiPbS2_S1_S2_i:
.text._Z10bfs_kernelP4NodePiPbS2_S1_S2_i:
[----:B------:R-:W-:Y:S01]  /*0000*/  LDC R1, c[0x0][0x37c] ;  /* 0x0000df00ff017b82 */ /* 0x000fe20000000800 */
[----:B------:R-:W0:Y:S07]  /*0010*/  S2R R0, SR_TID.X ;  /* 0x0000000000007919 */ /* 0x000e2e0000002100 */
[----:B------:R-:W0:Y:S01]  /*0020*/  S2UR UR4, SR_CTAID.X ;  /* 0x00000000000479c3 */ /* 0x000e220000002500 */
[----:B------:R-:W1:Y:S07]  /*0030*/  LDCU UR5, c[0x0][0x3b0] ;  /* 0x00007600ff0577ac */ /* 0x000e6e0008000800 */
[----:B------:R-:W0:Y:S02]  /*0040*/  LDC R11, c[0x0][0x360] ;  /* 0x0000d800ff0b7b82 */ /* 0x000e240000000800 */
[----:B0-----:R-:W-:-:S05]  /*0050*/  IMAD R11, R11, UR4, R0 ;  /* 0x000000040b0b7c24 */ /* 0x001fca000f8e0200 */
[----:B-1----:R-:W-:-:S13]  /*0060*/  ISETP.GE.AND P0, PT, R11, UR5, PT ;  /* 0x000000050b007c0c */ /* 0x002fda000bf06270 */
[----:B------:R-:W-:Y:S05]  /*0070*/  @P0 EXIT ;  /* 0x000000000000094d */ /* 0x000fea0003800000 */
[----:B------:R-:W0:Y:S01]  /*0080*/  LDCU.64 UR6, c[0x0][0x390] ;  /* 0x00007200ff0677ac */ /* 0x000e220008000a00 */
[----:B------:R-:W1:Y:S01]  /*0090*/  LDCU.64 UR4, c[0x0][0x358] ;  /* 0x00006b00ff0477ac */ /* 0x000e620008000a00 */
[----:B0-----:R-:W-:-:S04]  /*00a0*/  IADD3 R4, P0, PT, R11, UR6, RZ ;  /* 0x000000060b047c10 */ /* 0x001fc8000ff1e0ff */
[----:B------:R-:W-:-:S05]  /*00b0*/  LEA.HI.X.SX32 R5, R11, UR7, 0x1, P0 ;  /* 0x000000070b057c11 */ /* 0x000fca00080f0eff */
[----:B-1----:R-:W2:Y:S02]  /*00c0*/  LDG.E.U8 R0, desc[UR4][R4.64] ;  /* 0x0000000404007981 */ /* 0x002ea4000c1e1100 */
[----:B--2---:R-:W-:-:S13]  /*00d0*/  ISETP.NE.AND P0, PT, R0, RZ, PT ;  /* 0x000000ff0000720c */ /* 0x004fda0003f05270 */
[----:B------:R-:W-:Y:S05]  /*00e0*/  @!P0 EXIT ;  /* 0x000000000000894d */ /* 0x000fea0003800000 */
[----:B------:R-:W0:Y:S01]  /*00f0*/  LDC.64 R2, c[0x0][0x380] ;  /* 0x0000e000ff027b82 */ /* 0x000e220000000a00 */
[----:B------:R1:W-:Y:S01]  /*0100*/  STG.E.U8 desc[UR4][R4.64], RZ ;  /* 0x000000ff04007986 */ /* 0x0003e2000c101104 */
[----:B0-----:R-:W-:-:S05]  /*0110*/  IMAD.WIDE R2, R11, 0x8, R2 ;  /* 0x000000080b027825 */ /* 0x001fca00078e0202 */
[----:B------:R-:W2:Y:S02]  /*0120*/  LDG.E R0, desc[UR4][R2.64+0x4] ;  /* 0x0000040402007981 */ /* 0x000ea4000c1e1900 */
[----:B--2---:R-:W-:-:S13]  /*0130*/  ISETP.GE.AND P0, PT, R0, 0x1, PT ;  /* 0x000000010000780c */ /* 0x004fda0003f06270 */
[----:B-1----:R-:W-:Y:S05]  /*0140*/  @!P0 EXIT ;  /* 0x000000000000894d */ /* 0x002fea0003800000 */
[----:B------:R-:W2:Y:S01]  /*0150*/  LDG.E R19, desc[UR4][R2.64] ;  /* 0x0000000402137981 */ /* 0x000ea2000c1e1900 */
[----:B------:R-:W0:Y:S01]  /*0160*/  LDC.64 R8, c[0x0][0x3a0] ;  /* 0x0000e800ff087b82 */ /* 0x000e220000000a00 */
[----:B------:R-:W1:Y:S01]  /*0170*/  LDCU.64 UR8, c[0x0][0x390] ;  /* 0x00007200ff0877ac */ /* 0x000e620008000a00 */
[----:B------:R-:W3:Y:S06]  /*0180*/  LDCU.64 UR6, c[0x0][0x398] ;  /* 0x00007300ff0677ac */ /* 0x000eec0008000a00 */
[----:B------:R-:W4:Y:S08]  /*0190*/  LDC.64 R6, c[0x0][0x3a0] ;  /* 0x0000e800ff067b82 */ /* 0x000f300000000a00 */
[----:B------:R-:W1:Y:S01]  /*01a0*/  LDC.64 R4, c[0x0][0x388] ;  /* 0x0000e200ff047b82 */ /* 0x000e620000000a00 */
[----:B0-----:R-:W-:-:S04]  /*01b0*/  IMAD.WIDE R8, R11, 0x4, R8 ;  /* 0x000000040b087825 */ /* 0x001fc800078e0208 */
[----:B-1234-:R-:W-:-:S07]  /*01c0*/  IMAD.MOV.U32 R21, RZ, RZ, R19 ;  /* 0x000000ffff157224 */ /* 0x01efce00078e0013 */
.L_x_2:
[----:B------:R-:W-:-:S06]  /*01d0*/  IMAD.WIDE R12, R21, 0x4, R4 ;  /* 0x00000004150c7825 */ /* 0x000fcc00078e0204 */
[----:B------:R-:W2:Y:S02]  /*01e0*/  LDG.E R13, desc[UR4][R12.64] ;  /* 0x000000040c0d7981 */ /* 0x000ea4000c1e1900 */
[----:B--2---:R-:W-:Y:S02]  /*01f0*/  SHF.R.S32.HI R18, RZ, 0x1f, R13 ;  /* 0x0000001fff127819 */ /* 0x004fe4000001140d */
[----:B------:R-:W-:-:S04]  /*0200*/  IADD3 R10, P0, PT, R13, UR6, RZ ;  /* 0x000000060d0a7c10 */ /* 0x000fc8000ff1e0ff */
[----:B------:R-:W-:-:S05]  /*0210*/  IADD3.X R11, PT, PT, R18, UR7, RZ, P0, !PT ;  /* 0x00000007120b7c10 */ /* 0x000fca00087fe4ff */
[----:B------:R-:W2:Y:S01]  /*0220*/  LDG.E.U8 R14, desc[UR4][R10.64] ;  /* 0x000000040a0e7981 */ /* 0x000ea2000c1e1100 */
[----:B------:R-:W-:Y:S01]  /*0230*/  BSSY.RECONVERGENT B0, `(.L_x_0) ;  /* 0x0000012000007945 */ /* 0x000fe20003800200 */
[----:B------:R-:W-:Y:S01]  /*0240*/  VIADD R21, R21, 0x1 ;  /* 0x0000000115157836 */ /* 0x000fe20000000000 */
[----:B--2---:R-:W-:-:S13]  /*0250*/  ISETP.NE.AND P0, PT, R14, RZ, PT ;  /* 0x000000ff0e00720c */ /* 0x004fda0003f05270 */
[----:B------:R-:W-:Y:S05]  /*0260*/  @P0 BRA `(.L_x_1) ;  /* 0x0000000000380947 */ /* 0x000fea0003800000 */
[----:B------:R-:W2:Y:S01]  /*0270*/  LDG.E R0, desc[UR4][R8.64] ;  /* 0x0000000408007981 */ /* 0x000ea2000c1e1900 */
[----:B------:R-:W0:Y:S01]  /*0280*/  LDC.64 R14, c[0x0][0x3a8] ;  /* 0x0000ea00ff0e7b82 */ /* 0x000e220000000a00 */
[C---:B------:R-:W-:Y:S01]  /*0290*/  IADD3 R12, P0, PT, R13.reuse, UR8, RZ ;  /* 0x000000080d0c7c10 */ /* 0x040fe2000ff1e0ff */
[----:B------:R-:W-:Y:S02]  /*02a0*/  IMAD.MOV.U32 R19, RZ, RZ, 0x1 ;  /* 0x00000001ff137424 */ /* 0x000fe400078e00ff */
[----:B------:R-:W-:Y:S01]  /*02b0*/  IMAD.WIDE R16, R13, 0x4, R6 ;  /* 0x000000040d107825 */ /* 0x000fe200078e0206 */
[----:B------:R-:W-:Y:S02]  /*02c0*/  IADD3.X R13, PT, PT, R18, UR9, RZ, P0, !PT ;  /* 0x00000009120d7c10 */ /* 0x000fe400087fe4ff */
[----:B------:R-:W-:Y:S01]  /*02d0*/  PRMT R18, R19, 0x7610, R18 ;  /* 0x0000761013127816 */ /* 0x000fe20000000012 */
[----:B--2---:R-:W-:-:S05]  /*02e0*/  VIADD R23, R0, 0x1 ;  /* 0x0000000100177836 */ /* 0x004fca0000000000 */
[----:B------:R1:W-:Y:S04]  /*02f0*/  STG.E desc[UR4][R16.64], R23 ;  /* 0x0000001710007986 */ /* 0x0003e8000c101904 */
[----:B------:R1:W-:Y:S04]  /*0300*/  STG.E.U8 desc[UR4][R12.64], R18 ;  /* 0x000000120c007986 */ /* 0x0003e8000c101104 */
[----:B------:R1:W-:Y:S04]  /*0310*/  STG.E.U8 desc[UR4][R10.64], R18 ;  /* 0x000000120a007986 */ /* 0x0003e8000c101104 */
[----:B0-----:R1:W-:Y:S04]  /*0320*/  STG.E.U8 desc[UR4][R14.64], R18 ;  /* 0x000000120e007986 */ /* 0x0013e8000c101104 */
[----:B------:R1:W5:Y:S04]  /*0330*/  LDG.E R0, desc[UR4][R2.64+0x4] ;  /* 0x0000040402007981 */ /* 0x000368000c1e1900 */
[----:B------:R1:W5:Y:S02]  /*0340*/  LDG.E R19, desc[UR4][R2.64] ;  /* 0x0000000402137981 */ /* 0x000364000c1e1900 */
.L_x_1:
[----:B------:R-:W-:Y:S05]  /*0350*/  BSYNC.RECONVERGENT B0 ;  /* 0x0000000000007941 */ /* 0x000fea0003800200 */
.L_x_0:
[----:B-1---5:R-:W-:-:S05]  /*0360*/  IMAD.IADD R10, R0, 0x1, R19 ;  /* 0x00000001000a7824 */ /* 0x022fca00078e0213 */
[----:B------:R-:W-:-:S13]  /*0370*/  ISETP.GE.AND P0, PT, R21, R10, PT ;  /* 0x0000000a1500720c */ /* 0x000fda0003f06270 */
[----:B------:R-:W-:Y:S05]  /*0380*/  @!P0 BRA `(.L_x_2) ;  /* 0xfffffffc00908947 */ /* 0x000fea000383ffff */
[----:B------:R-:W-:Y:S05]  /*0390*/  EXIT ;  /* 0x000000000000794d */ /* 0x000fea0003800000 */
.L_x_3:
[----:B------:R-:W-:-:S00]  /*03a0*/  BRA `(.L_x_3) ;  /* 0xfffffffc00fc7947 */ /* 0x000fc0000383ffff */
[----:B------:R-:W-:-:S00]  /*03b0*/  NOP ;  /* 0x0000000000007918 */ /* 0x000fc00000000000 */
        /* <DEDUP_REMOVED lines=12> */
.L_x_4:


//--------------------- .nv.shared.reserved.0     --------------------------
	.section	.nv.shared.reserved.0,"aw",@nobits
	.weak		__nv_reservedSMEM_offset_0_alias
	.size		__nv_reservedSMEM_offset_0_alias, 0, 64
	.other		__nv_reservedSMEM_offset_0_alias,@"STO_CUDA_RESERVED_SHARED STV_DEFAULT"
__nv_reservedSMEM_offset_0_alias:
	.zero		0
	.zero		64


//--------------------- .nv.constant0._Z10bfs_kernelP4NodePiPbS2_S1_S2_i --------------------------
	.section	.nv.constant0._Z10bfs_kernelP4NodePiPbS2_S1_S2_i,"a",@progbits
	.sectionflags	@""
	.align	4
.nv.constant0._Z10bfs_kernelP4NodePiPbS2_S1_S2_i:
	.zero		948


//--------------------- SYMBOLS --------------------------

	.type		.nv.reservedSmem.offset0,@object
	.size		.nv.reservedSmem.offset0,0x4
